//
// Generated by NVIDIA NVVM Compiler
//
// Compiler Build ID: CL-36424714
// Cuda compilation tools, release 13.0, V13.0.88
// Based on NVVM 20.0.0
//

.version 9.0
.target sm_100
.address_size 64

	// .globl	default_function_kernel

.visible .entry default_function_kernel(
	.param .u64 .ptr .align 1 default_function_kernel_param_0,
	.param .u64 .ptr .align 1 default_function_kernel_param_1
)
.maxntid 32
{
	.reg .b32 	%r<7>;
	.reg .b32 	%f<37>;
	.reg .b64 	%rd<9>;

	ld.param.u64 	%rd1, [default_function_kernel_param_0];
	ld.param.u64 	%rd2, [default_function_kernel_param_1];
	cvta.to.global.u64 	%rd3, %rd1;
	mov.u32 	%r1, %ctaid.x;
	shl.b32 	%r2, %r1, 5;
	mov.u32 	%r3, %tid.x;
	or.b32  	%r4, %r2, %r3;
	mul.wide.u32 	%rd4, %r4, 4;
	add.s64 	%rd5, %rd3, %rd4;
	mul.lo.s32 	%r5, %r3, 18;
	mad.lo.s32 	%r6, %r1, 576, %r5;
	cvta.to.global.u64 	%rd6, %rd2;
	mul.wide.u32 	%rd7, %r6, 4;
	add.s64 	%rd8, %rd6, %rd7;
	ld.global.nc.f32 	%f1, [%rd8];
	max.f32 	%f2, %f1, 0fFF7FFFFD;
	ld.global.nc.f32 	%f3, [%rd8+4];
	max.f32 	%f4, %f2, %f3;
	ld.global.nc.f32 	%f5, [%rd8+8];
	max.f32 	%f6, %f4, %f5;
	ld.global.nc.f32 	%f7, [%rd8+12];
	max.f32 	%f8, %f6, %f7;
	ld.global.nc.f32 	%f9, [%rd8+16];
	max.f32 	%f10, %f8, %f9;
	ld.global.nc.f32 	%f11, [%rd8+20];
	max.f32 	%f12, %f10, %f11;
	ld.global.nc.f32 	%f13, [%rd8+24];
	max.f32 	%f14, %f12, %f13;
	ld.global.nc.f32 	%f15, [%rd8+28];
	max.f32 	%f16, %f14, %f15;
	ld.global.nc.f32 	%f17, [%rd8+32];
	max.f32 	%f18, %f16, %f17;
	ld.global.nc.f32 	%f19, [%rd8+36];
	max.f32 	%f20, %f18, %f19;
	ld.global.nc.f32 	%f21, [%rd8+40];
	max.f32 	%f22, %f20, %f21;
	ld.global.nc.f32 	%f23, [%rd8+44];
	max.f32 	%f24, %f22, %f23;
	ld.global.nc.f32 	%f25, [%rd8+48];
	max.f32 	%f26, %f24, %f25;
	ld.global.nc.f32 	%f27, [%rd8+52];
	max.f32 	%f28, %f26, %f27;
	ld.global.nc.f32 	%f29, [%rd8+56];
	max.f32 	%f30, %f28, %f29;
	ld.global.nc.f32 	%f31, [%rd8+60];
	max.f32 	%f32, %f30, %f31;
	ld.global.nc.f32 	%f33, [%rd8+64];
	max.f32 	%f34, %f32, %f33;
	ld.global.nc.f32 	%f35, [%rd8+68];
	max.f32 	%f36, %f34, %f35;
	st.global.f32 	[%rd5], %f36;
	ret;

}
	// .globl	default_function_kernel_2
.visible .entry default_function_kernel_2(
	.param .u64 .ptr .align 1 default_function_kernel_2_param_0,
	.param .u64 .ptr .align 1 default_function_kernel_2_param_1,
	.param .u64 .ptr .align 1 default_function_kernel_2_param_2,
	.param .u64 .ptr .align 1 default_function_kernel_2_param_3
)
.maxntid 64
{
	.reg .b32 	%r<10>;
	.reg .b32 	%f<8>;
	.reg .b64 	%rd<15>;

	ld.param.u64 	%rd1, [default_function_kernel_2_param_0];
	ld.param.u64 	%rd2, [default_function_kernel_2_param_1];
	ld.param.u64 	%rd3, [default_function_kernel_2_param_2];
	ld.param.u64 	%rd4, [default_function_kernel_2_param_3];
	cvta.to.global.u64 	%rd5, %rd3;
	cvta.to.global.u64 	%rd6, %rd1;
	cvta.to.global.u64 	%rd7, %rd2;
	cvta.to.global.u64 	%rd8, %rd4;
	mov.u32 	%r1, %ctaid.x;
	shl.b32 	%r2, %r1, 6;
	mov.u32 	%r3, %tid.x;
	or.b32  	%r4, %r2, %r3;
	mul.wide.u32 	%rd9, %r4, 4;
	add.s64 	%rd10, %rd8, %rd9;
	ld.global.nc.f32 	%f1, [%rd10];
	shl.b32 	%r5, %r1, 5;
	shr.u32 	%r6, %r3, 1;
	or.b32  	%r7, %r5, %r6;
	mul.hi.u32 	%r8, %r7, 954437177;
	shr.u32 	%r9, %r8, 1;
	mul.wide.u32 	%rd11, %r9, 4;
	add.s64 	%rd12, %rd7, %rd11;
	ld.global.nc.f32 	%f2, [%rd12];
	sub.f32 	%f3, %f1, %f2;
	mul.f32 	%f4, %f3, 0f3FB8AA3B;
	ex2.approx.f32 	%f5, %f4;
	add.s64 	%rd13, %rd6, %rd11;
	ld.global.nc.f32 	%f6, [%rd13];
	div.rn.f32 	%f7, %f5, %f6;
	add.s64 	%rd14, %rd5, %rd9;
	st.global.f32 	[%rd14], %f7;
	ret;

}
	// .globl	default_function_kernel_1
.visible .entry default_function_kernel_1(
	.param .u64 .ptr .align 1 default_function_kernel_1_param_0,
	.param .u64 .ptr .align 1 default_function_kernel_1_param_1,
	.param .u64 .ptr .align 1 default_function_kernel_1_param_2
)
.maxntid 32
{
	.reg .b32 	%r<7>;
	.reg .b32 	%f<92>;
	.reg .b64 	%rd<12>;

	ld.param.u64 	%rd1, [default_function_kernel_1_param_0];
	ld.param.u64 	%rd2, [default_function_kernel_1_param_1];
	ld.param.u64 	%rd3, [default_function_kernel_1_param_2];
	cvta.to.global.u64 	%rd4, %rd2;
	cvta.to.global.u64 	%rd5, %rd1;
	mov.u32 	%r1, %ctaid.x;
	shl.b32 	%r2, %r1, 5;
	mov.u32 	%r3, %tid.x;
	or.b32  	%r4, %r2, %r3;
	mul.wide.u32 	%rd6, %r4, 4;
	add.s64 	%rd7, %rd5, %rd6;
	mul.lo.s32 	%r5, %r3, 18;
	mad.lo.s32 	%r6, %r1, 576, %r5;
	add.s64 	%rd8, %rd4, %rd6;
	ld.global.nc.f32 	%f1, [%rd8];
	cvta.to.global.u64 	%rd9, %rd3;
	mul.wide.u32 	%rd10, %r6, 4;
	add.s64 	%rd11, %rd9, %rd10;
	ld.global.nc.f32 	%f2, [%rd11];
	sub.f32 	%f3, %f2, %f1;
	mul.f32 	%f4, %f3, 0f3FB8AA3B;
	ex2.approx.f32 	%f5, %f4;
	add.f32 	%f6, %f5, 0f00000000;
	ld.global.nc.f32 	%f7, [%rd11+4];
	sub.f32 	%f8, %f7, %f1;
	mul.f32 	%f9, %f8, 0f3FB8AA3B;
	ex2.approx.f32 	%f10, %f9;
	add.f32 	%f11, %f6, %f10;
	ld.global.nc.f32 	%f12, [%rd11+8];
	sub.f32 	%f13, %f12, %f1;
	mul.f32 	%f14, %f13, 0f3FB8AA3B;
	ex2.approx.f32 	%f15, %f14;
	add.f32 	%f16, %f11, %f15;
	ld.global.nc.f32 	%f17, [%rd11+12];
	sub.f32 	%f18, %f17, %f1;
	mul.f32 	%f19, %f18, 0f3FB8AA3B;
	ex2.approx.f32 	%f20, %f19;
	add.f32 	%f21, %f16, %f20;
	ld.global.nc.f32 	%f22, [%rd11+16];
	sub.f32 	%f23, %f22, %f1;
	mul.f32 	%f24, %f23, 0f3FB8AA3B;
	ex2.approx.f32 	%f25, %f24;
	add.f32 	%f26, %f21, %f25;
	ld.global.nc.f32 	%f27, [%rd11+20];
	sub.f32 	%f28, %f27, %f1;
	mul.f32 	%f29, %f28, 0f3FB8AA3B;
	ex2.approx.f32 	%f30, %f29;
	add.f32 	%f31, %f26, %f30;
	ld.global.nc.f32 	%f32, [%rd11+24];
	sub.f32 	%f33, %f32, %f1;
	mul.f32 	%f34, %f33, 0f3FB8AA3B;
	ex2.approx.f32 	%f35, %f34;
	add.f32 	%f36, %f31, %f35;
	ld.global.nc.f32 	%f37, [%rd11+28];
	sub.f32 	%f38, %f37, %f1;
	mul.f32 	%f39, %f38, 0f3FB8AA3B;
	ex2.approx.f32 	%f40, %f39;
	add.f32 	%f41, %f36, %f40;
	ld.global.nc.f32 	%f42, [%rd11+32];
	sub.f32 	%f43, %f42, %f1;
	mul.f32 	%f44, %f43, 0f3FB8AA3B;
	ex2.approx.f32 	%f45, %f44;
	add.f32 	%f46, %f41, %f45;
	ld.global.nc.f32 	%f47, [%rd11+36];
	sub.f32 	%f48, %f47, %f1;
	mul.f32 	%f49, %f48, 0f3FB8AA3B;
	ex2.approx.f32 	%f50, %f49;
	add.f32 	%f51, %f46, %f50;
	ld.global.nc.f32 	%f52, [%rd11+40];
	sub.f32 	%f53, %f52, %f1;
	mul.f32 	%f54, %f53, 0f3FB8AA3B;
	ex2.approx.f32 	%f55, %f54;
	add.f32 	%f56, %f51, %f55;
	ld.global.nc.f32 	%f57, [%rd11+44];
	sub.f32 	%f58, %f57, %f1;
	mul.f32 	%f59, %f58, 0f3FB8AA3B;
	ex2.approx.f32 	%f60, %f59;
	add.f32 	%f61, %f56, %f60;
	ld.global.nc.f32 	%f62, [%rd11+48];
	sub.f32 	%f63, %f62, %f1;
	mul.f32 	%f64, %f63, 0f3FB8AA3B;
	ex2.approx.f32 	%f65, %f64;
	add.f32 	%f66, %f61, %f65;
	ld.global.nc.f32 	%f67, [%rd11+52];
	sub.f32 	%f68, %f67, %f1;
	mul.f32 	%f69, %f68, 0f3FB8AA3B;
	ex2.approx.f32 	%f70, %f69;
	add.f32 	%f71, %f66, %f70;
	ld.global.nc.f32 	%f72, [%rd11+56];
	sub.f32 	%f73, %f72, %f1;
	mul.f32 	%f74, %f73, 0f3FB8AA3B;
	ex2.approx.f32 	%f75, %f74;
	add.f32 	%f76, %f71, %f75;
	ld.global.nc.f32 	%f77, [%rd11+60];
	sub.f32 	%f78, %f77, %f1;
	mul.f32 	%f79, %f78, 0f3FB8AA3B;
	ex2.approx.f32 	%f80, %f79;
	add.f32 	%f81, %f76, %f80;
	ld.global.nc.f32 	%f82, [%rd11+64];
	sub.f32 	%f83, %f82, %f1;
	mul.f32 	%f84, %f83, 0f3FB8AA3B;
	ex2.approx.f32 	%f85, %f84;
	add.f32 	%f86, %f81, %f85;
	ld.global.nc.f32 	%f87, [%rd11+68];
	sub.f32 	%f88, %f87, %f1;
	mul.f32 	%f89, %f88, 0f3FB8AA3B;
	ex2.approx.f32 	%f90, %f89;
	add.f32 	%f91, %f86, %f90;
	st.global.f32 	[%rd7], %f91;
	ret;

}


// ===== COMPILED SASS (sm_100) =====

	.target	sm_100

	.elftype	@"ET_EXEC"


//--------------------- .note.nv.tkinfo           --------------------------
	.section	.note.nv.tkinfo,"",@"SHT_NOTE"
	.sectionflags	@"SHF_NOTE_NV_TKINFO"
	.tkinfo
        /*0018*/ 	.word	0x00000002
        /*0030*/ 	.string	""
        /*0030*/ 	.string	"ptxas"
        /*0030*/ 	.string	"Cuda compilation tools, release 13.0, V13.0.88"
        /*0030*/ 	.string	"Build cuda_13.0.r13.0/compiler.36424714_0"
        /*0030*/ 	.string	"-arch sm_100 -m 64 "



//--------------------- .note.nv.cuinfo           --------------------------
	.section	.note.nv.cuinfo,"",@"SHT_NOTE"
	.sectionflags	@"SHF_NOTE_NV_CUINFO"
        /*0018*/ 	.short	0x0002
        /*001a*/ 	.short	0x0064
        /*001c*/ 	.short	0x0082
	.zero		2


//--------------------- .nv.info                  --------------------------
	.section	.nv.info,"",@"SHT_CUDA_INFO"
	.align	4


	//----- nvinfo : EIATTR_REGCOUNT
	.align		4
        /*0000*/ 	.byte	0x04, 0x2f
        /*0002*/ 	.short	(.L_1 - .L_0)
	.align		4
.L_0:
        /*0004*/ 	.word	index@(default_function_kernel)
        /*0008*/ 	.word	0x0000001a


	//----- nvinfo : EIATTR_FRAME_SIZE
	.align		4
.L_1:
        /*000c*/ 	.byte	0x04, 0x11
        /*000e*/ 	.short	(.L_3 - .L_2)
	.align		4
.L_2:
        /*0010*/ 	.word	index@(default_function_kernel)
        /*0014*/ 	.word	0x00000000


	//----- nvinfo : EIATTR_REGCOUNT
	.align		4
.L_3:
        /*0018*/ 	.byte	0x04, 0x2f
        /*001a*/ 	.short	(.L_5 - .L_4)
	.align		4
.L_4:
        /*001c*/ 	.word	index@(default_function_kernel_2)
        /*0020*/ 	.word	0x0000000f


	//----- nvinfo : EIATTR_FRAME_SIZE
	.align		4
.L_5:
        /*0024*/ 	.byte	0x04, 0x11
        /*0026*/ 	.short	(.L_7 - .L_6)
	.align		4
.L_6:
        /*0028*/ 	.word	index@($__internal_0_$__cuda_sm3x_div_rn_noftz_f32_slowpath)
        /*002c*/ 	.word	0x00000000


	//----- nvinfo : EIATTR_FRAME_SIZE
	.align		4
.L_7:
        /*0030*/ 	.byte	0x04, 0x11
        /*0032*/ 	.short	(.L_9 - .L_8)
	.align		4
.L_8:
        /*0034*/ 	.word	index@(default_function_kernel_2)
        /*0038*/ 	.word	0x00000000


	//----- nvinfo : EIATTR_REGCOUNT
	.align		4
.L_9:
        /*003c*/ 	.byte	0x04, 0x2f
        /*003e*/ 	.short	(.L_11 - .L_10)
	.align		4
.L_10:
        /*0040*/ 	.word	index@(default_function_kernel_1)
        /*0044*/ 	.word	0x0000002a


	//----- nvinfo : EIATTR_FRAME_SIZE
	.align		4
.L_11:
        /*0048*/ 	.byte	0x04, 0x11
        /*004a*/ 	.short	(.L_13 - .L_12)
	.align		4
.L_12:
        /*004c*/ 	.word	index@(default_function_kernel_1)
        /*0050*/ 	.word	0x00000000


	//----- nvinfo : EIATTR_MIN_STACK_SIZE
	.align		4
.L_13:
        /*0054*/ 	.byte	0x04, 0x12
        /*0056*/ 	.short	(.L_15 - .L_14)
	.align		4
.L_14:
        /*0058*/ 	.word	index@(default_function_kernel_1)
        /*005c*/ 	.word	0x00000000


	//----- nvinfo : EIATTR_MIN_STACK_SIZE
	.align		4
.L_15:
        /*0060*/ 	.byte	0x04, 0x12
        /*0062*/ 	.short	(.L_17 - .L_16)
	.align		4
.L_16:
        /*0064*/ 	.word	index@(default_function_kernel_2)
        /*0068*/ 	.word	0x00000000


	//----- nvinfo : EIATTR_MIN_STACK_SIZE
	.align		4
.L_17:
        /*006c*/ 	.byte	0x04, 0x12
        /*006e*/ 	.short	(.L_19 - .L_18)
	.align		4
.L_18:
        /*0070*/ 	.word	index@(default_function_kernel)
        /*0074*/ 	.word	0x00000000
.L_19:


//--------------------- .nv.compat                --------------------------
	.section	.nv.compat,"",@"SHT_CUDA_COMPAT_INFO"
	.align	4
        /*0000*/ 	.byte	0x02, 0x09, 0x00, 0x00, 0x02, 0x02, 0x01, 0x00, 0x02, 0x05, 0x05, 0x00, 0x03, 0x07, 0x01, 0x01
        /*0010*/ 	.byte	0x02, 0x03, 0x00, 0x00, 0x02, 0x06, 0x01, 0x00, 0x04, 0x0b, 0x08, 0x00, 0x01, 0x00, 0x00, 0x00
        /*0020*/ 	.byte	0x00, 0x00, 0x00, 0x00


//--------------------- .nv.info.default_function_kernel_1 --------------------------
	.section	.nv.info.default_function_kernel_1,"",@"SHT_CUDA_INFO"
	.sectionflags	@""
	.align	4


	//----- nvinfo : EIATTR_CUDA_API_VERSION
	.align		4
        /*0000*/ 	.byte	0x04, 0x37
        /*0002*/ 	.short	(.L_21 - .L_20)
.L_20:
        /*0004*/ 	.word	0x00000082


	//----- nvinfo : EIATTR_KPARAM_INFO
	.align		4
.L_21:
        /*0008*/ 	.byte	0x04, 0x17
        /*000a*/ 	.short	(.L_23 - .L_22)
.L_22:
        /*000c*/ 	.word	0x00000000
        /*0010*/ 	.short	0x0002
        /*0012*/ 	.short	0x0010
        /*0014*/ 	.byte	0x00, 0xf5, 0x21, 0x00


	//----- nvinfo : EIATTR_KPARAM_INFO
	.align		4
.L_23:
        /*0018*/ 	.byte	0x04, 0x17
        /*001a*/ 	.short	(.L_25 - .L_24)
.L_24:
        /*001c*/ 	.word	0x00000000
        /*0020*/ 	.short	0x0001
        /*0022*/ 	.short	0x0008
        /*0024*/ 	.byte	0x00, 0xf5, 0x21, 0x00


	//----- nvinfo : EIATTR_KPARAM_INFO
	.align		4
.L_25:
        /*0028*/ 	.byte	0x04, 0x17
        /*002a*/ 	.short	(.L_27 - .L_26)
.L_26:
        /*002c*/ 	.word	0x00000000
        /*0030*/ 	.short	0x0000
        /*0032*/ 	.short	0x0000
        /*0034*/ 	.byte	0x00, 0xf5, 0x21, 0x00


	//----- nvinfo : EIATTR_SPARSE_MMA_MASK
	.align		4
.L_27:
        /*0038*/ 	.byte	0x03, 0x50
        /*003a*/ 	.short	0x0000


	//----- nvinfo : EIATTR_MAXREG_COUNT
	.align		4
        /*003c*/ 	.byte	0x03, 0x1b
        /*003e*/ 	.short	0x00ff


	//----- nvinfo : EIATTR_MERCURY_ISA_VERSION
	.align		4
        /*0040*/ 	.byte	0x03, 0x5f
        /*0042*/ 	.short	0x0101


	//----- nvinfo : EIATTR_VRC_CTA_INIT_COUNT
	.align		4
        /*0044*/ 	.byte	0x02, 0x4a
	.zero		1
	.zero		1


	//----- nvinfo : EIATTR_EXIT_INSTR_OFFSETS
	.align		4
        /*0048*/ 	.byte	0x04, 0x1c
        /*004a*/ 	.short	(.L_29 - .L_28)


	//   ....[0]....
.L_28:
        /*004c*/ 	.word	0x00000a00


	//----- nvinfo : EIATTR_MAX_THREADS
	.align		4
.L_29:
        /*0050*/ 	.byte	0x04, 0x05
        /*0052*/ 	.short	(.L_31 - .L_30)
.L_30:
        /*0054*/ 	.word	0x00000020
        /*0058*/ 	.word	0x00000001
        /*005c*/ 	.word	0x00000001


	//----- nvinfo : EIATTR_CBANK_PARAM_SIZE
	.align		4
.L_31:
        /*0060*/ 	.byte	0x03, 0x19
        /*0062*/ 	.short	0x0018


	//----- nvinfo : EIATTR_PARAM_CBANK
	.align		4
        /*0064*/ 	.byte	0x04, 0x0a
        /*0066*/ 	.short	(.L_33 - .L_32)
	.align		4
.L_32:
        /*0068*/ 	.word	index@(.nv.constant0.default_function_kernel_1)
        /*006c*/ 	.short	0x0380
        /*006e*/ 	.short	0x0018


	//----- nvinfo : EIATTR_SW_WAR
	.align		4
.L_33:
        /*0070*/ 	.byte	0x04, 0x36
        /*0072*/ 	.short	(.L_35 - .L_34)
.L_34:
        /*0074*/ 	.word	0x00000008
.L_35:


//--------------------- .nv.info.default_function_kernel_2 --------------------------
	.section	.nv.info.default_function_kernel_2,"",@"SHT_CUDA_INFO"
	.sectionflags	@""
	.align	4


	//----- nvinfo : EIATTR_CUDA_API_VERSION
	.align		4
        /*0000*/ 	.byte	0x04, 0x37
        /*0002*/ 	.short	(.L_37 - .L_36)
.L_36:
        /*0004*/ 	.word	0x00000082


	//----- nvinfo : EIATTR_KPARAM_INFO
	.align		4
.L_37:
        /*0008*/ 	.byte	0x04, 0x17
        /*000a*/ 	.short	(.L_39 - .L_38)
.L_38:
        /*000c*/ 	.word	0x00000000
        /*0010*/ 	.short	0x0003
        /*0012*/ 	.short	0x0018
        /*0014*/ 	.byte	0x00, 0xf5, 0x21, 0x00


	//----- nvinfo : EIATTR_KPARAM_INFO
	.align		4
.L_39:
        /*0018*/ 	.byte	0x04, 0x17
        /*001a*/ 	.short	(.L_41 - .L_40)
.L_40:
        /*001c*/ 	.word	0x00000000
        /*0020*/ 	.short	0x0002
        /*0022*/ 	.short	0x0010
        /*0024*/ 	.byte	0x00, 0xf5, 0x21, 0x00


	//----- nvinfo : EIATTR_KPARAM_INFO
	.align		4
.L_41:
        /*0028*/ 	.byte	0x04, 0x17
        /*002a*/ 	.short	(.L_43 - .L_42)
.L_42:
        /*002c*/ 	.word	0x00000000
        /*0030*/ 	.short	0x0001
        /*0032*/ 	.short	0x0008
        /*0034*/ 	.byte	0x00, 0xf5, 0x21, 0x00


	//----- nvinfo : EIATTR_KPARAM_INFO
	.align		4
.L_43:
        /*0038*/ 	.byte	0x04, 0x17
        /*003a*/ 	.short	(.L_45 - .L_44)
.L_44:
        /*003c*/ 	.word	0x00000000
        /*0040*/ 	.short	0x0000
        /*0042*/ 	.short	0x0000
        /*0044*/ 	.byte	0x00, 0xf5, 0x21, 0x00


	//----- nvinfo : EIATTR_SPARSE_MMA_MASK
	.align		4
.L_45:
        /*0048*/ 	.byte	0x03, 0x50
        /*004a*/ 	.short	0x0000


	//----- nvinfo : EIATTR_MAXREG_COUNT
	.align		4
        /*004c*/ 	.byte	0x03, 0x1b
        /*004e*/ 	.short	0x00ff


	//----- nvinfo : EIATTR_MERCURY_ISA_VERSION
	.align		4
        /*0050*/ 	.byte	0x03, 0x5f
        /*0052*/ 	.short	0x0101


	//----- nvinfo : EIATTR_VRC_CTA_INIT_COUNT
	.align		4
        /*0054*/ 	.byte	0x02, 0x4a
	.zero		1
	.zero		1


	//----- nvinfo : EIATTR_EXIT_INSTR_OFFSETS
	.align		4
        /*0058*/ 	.byte	0x04, 0x1c
        /*005a*/ 	.short	(.L_47 - .L_46)


	//   ....[0]....
.L_46:
        /*005c*/ 	.word	0x000002a0


	//----- nvinfo : EIATTR_MAX_THREADS
	.align		4
.L_47:
        /*0060*/ 	.byte	0x04, 0x05
        /*0062*/ 	.short	(.L_49 - .L_48)
.L_48:
        /*0064*/ 	.word	0x00000040
        /*0068*/ 	.word	0x00000001
        /*006c*/ 	.word	0x00000001


	//----- nvinfo : EIATTR_CRS_STACK_SIZE
	.align		4
.L_49:
        /*0070*/ 	.byte	0x04, 0x1e
        /*0072*/ 	.short	(.L_51 - .L_50)
.L_50:
        /*0074*/ 	.word	0x00000000


	//----- nvinfo : EIATTR_CBANK_PARAM_SIZE
	.align		4
.L_51:
        /*0078*/ 	.byte	0x03, 0x19
        /*007a*/ 	.short	0x0020


	//----- nvinfo : EIATTR_PARAM_CBANK
	.align		4
        /*007c*/ 	.byte	0x04, 0x0a
        /*007e*/ 	.short	(.L_53 - .L_52)
	.align		4
.L_52:
        /*0080*/ 	.word	index@(.nv.constant0.default_function_kernel_2)
        /*0084*/ 	.short	0x0380
        /*0086*/ 	.short	0x0020


	//----- nvinfo : EIATTR_SW_WAR
	.align		4
.L_53:
        /*0088*/ 	.byte	0x04, 0x36
        /*008a*/ 	.short	(.L_55 - .L_54)
.L_54:
        /*008c*/ 	.word	0x00000008
.L_55:


//--------------------- .nv.info.default_function_kernel --------------------------
	.section	.nv.info.default_function_kernel,"",@"SHT_CUDA_INFO"
	.sectionflags	@""
	.align	4


	//----- nvinfo : EIATTR_CUDA_API_VERSION
	.align		4
        /*0000*/ 	.byte	0x04, 0x37
        /*0002*/ 	.short	(.L_57 - .L_56)
.L_56:
        /*0004*/ 	.word	0x00000082


	//----- nvinfo : EIATTR_KPARAM_INFO
	.align		4
.L_57:
        /*0008*/ 	.byte	0x04, 0x17
        /*000a*/ 	.short	(.L_59 - .L_58)
.L_58:
        /*000c*/ 	.word	0x00000000
        /*0010*/ 	.short	0x0001
        /*0012*/ 	.short	0x0008
        /*0014*/ 	.byte	0x00, 0xf5, 0x21, 0x00


	//----- nvinfo : EIATTR_KPARAM_INFO
	.align		4
.L_59:
        /*0018*/ 	.byte	0x04, 0x17
        /*001a*/ 	.short	(.L_61 - .L_60)
.L_60:
        /*001c*/ 	.word	0x00000000
        /*0020*/ 	.short	0x0000
        /*0022*/ 	.short	0x0000
        /*0024*/ 	.byte	0x00, 0xf5, 0x21, 0x00


	//----- nvinfo : EIATTR_SPARSE_MMA_MASK
	.align		4
.L_61:
        /*0028*/ 	.byte	0x03, 0x50
        /*002a*/ 	.short	0x0000


	//----- nvinfo : EIATTR_MAXREG_COUNT
	.align		4
        /*002c*/ 	.byte	0x03, 0x1b
        /*002e*/ 	.short	0x00ff


	//----- nvinfo : EIATTR_MERCURY_ISA_VERSION
	.align		4
        /*0030*/ 	.byte	0x03, 0x5f
        /*0032*/ 	.short	0x0101


	//----- nvinfo : EIATTR_VRC_CTA_INIT_COUNT
	.align		4
        /*0034*/ 	.byte	0x02, 0x4a
	.zero		1
	.zero		1


	//----- nvinfo : EIATTR_EXIT_INSTR_OFFSETS
	.align		4
        /*0038*/ 	.byte	0x04, 0x1c
        /*003a*/ 	.short	(.L_63 - .L_62)


	//   ....[0]....
.L_62:
        /*003c*/ 	.word	0x00000280


	//----- nvinfo : EIATTR_MAX_THREADS
	.align		4
.L_63:
        /*0040*/ 	.byte	0x04, 0x05
        /*0042*/ 	.short	(.L_65 - .L_64)
.L_64:
        /*0044*/ 	.word	0x00000020
        /*0048*/ 	.word	0x00000001
        /*004c*/ 	.word	0x00000001


	//----- nvinfo : EIATTR_CBANK_PARAM_SIZE
	.align		4
.L_65:
        /*0050*/ 	.byte	0x03, 0x19
        /*0052*/ 	.short	0x0010


	//----- nvinfo : EIATTR_PARAM_CBANK
	.align		4
        /*0054*/ 	.byte	0x04, 0x0a
        /*0056*/ 	.short	(.L_67 - .L_66)
	.align		4
.L_66:
        /*0058*/ 	.word	index@(.nv.constant0.default_function_kernel)
        /*005c*/ 	.short	0x0380
        /*005e*/ 	.short	0x0010


	//----- nvinfo : EIATTR_SW_WAR
	.align		4
.L_67:
        /*0060*/ 	.byte	0x04, 0x36
        /*0062*/ 	.short	(.L_69 - .L_68)
.L_68:
        /*0064*/ 	.word	0x00000008
.L_69:


//--------------------- .nv.callgraph             --------------------------
	.section	.nv.callgraph,"",@"SHT_CUDA_CALLGRAPH"
	.align	4
	.sectionentsize	8
	.align		4
        /*0000*/ 	.word	0x00000000
	.align		4
        /*0004*/ 	.word	0xffffffff
	.align		4
        /*0008*/ 	.word	0x00000000
	.align		4
        /*000c*/ 	.word	0xfffffffe
	.align		4
        /*0010*/ 	.word	0x00000000
	.align		4
        /*0014*/ 	.word	0xfffffffd
	.align		4
        /*0018*/ 	.word	0x00000000
	.align		4
        /*001c*/ 	.word	0xfffffffc


//--------------------- .text.default_function_kernel_1 --------------------------
	.section	.text.default_function_kernel_1,"ax",@progbits
	.align	128
        .global         default_function_kernel_1
        .type           default_function_kernel_1,@function
        .size           default_function_kernel_1,(.L_x_17 - default_function_kernel_1)
        .other          default_function_kernel_1,@"STO_CUDA_ENTRY STV_DEFAULT"
default_function_kernel_1:
.text.default_function_kernel_1:
[----:B------:R-:W-:Y:S01]  /*0000*/  LDC R1, c[0x0][0x37c] ;  /* 0x0000df00ff017b82 */ /* 0x000fe20000000800 */
[----:B------:R-:W0:Y:S07]  /*0010*/  S2R R4, SR_CTAID.X ;  /* 0x0000000000047919 */ /* 0x000e2e0000002500 */
[----:B------:R-:W1:Y:S01]  /*0020*/  LDC.64 R2, c[0x0][0x388] ;  /* 0x0000e200ff027b82 */ /* 0x000e620000000a00 */
[----:B------:R-:W2:Y:S01]  /*0030*/  LDCU.64 UR4, c[0x0][0x358] ;  /* 0x00006b00ff0477ac */ /* 0x000ea20008000a00 */
[----:B------:R-:W3:Y:S06]  /*0040*/  S2R R5, SR_TID.X ;  /* 0x0000000000057919 */ /* 0x000eec0000002100 */
[----:B------:R-:W4:Y:S01]  /*0050*/  LDC.64 R10, c[0x0][0x390] ;  /* 0x0000e400ff0a7b82 */ /* 0x000f220000000a00 */
[----:B0-----:R-:W-:-:S02]  /*0060*/  SHF.L.U32 R0, R4, 0x5, RZ ;  /* 0x0000000504007819 */ /* 0x001fc400000006ff */
[-C--:B---3--:R-:W-:Y:S02]  /*0070*/  LEA R4, R4, R5.reuse, 0x5 ;  /* 0x0000000504047211 */ /* 0x088fe400078e28ff */
[----:B------:R-:W-:-:S03]  /*0080*/  LOP3.LUT R0, R0, R5, RZ, 0xfc, !PT ;  /* 0x0000000500007212 */ /* 0x000fc600078efcff */
[----:B------:R-:W-:Y:S02]  /*0090*/  IMAD R5, R4, 0x12, RZ ;  /* 0x0000001204057824 */ /* 0x000fe400078e02ff */
[----:B-1----:R-:W-:-:S04]  /*00a0*/  IMAD.WIDE.U32 R2, R0, 0x4, R2 ;  /* 0x0000000400027825 */ /* 0x002fc800078e0002 */
[----:B----4-:R-:W-:Y:S02]  /*00b0*/  IMAD.WIDE.U32 R10, R5, 0x4, R10 ;  /* 0x00000004050a7825 */ /* 0x010fe400078e000a */
[----:B--2---:R-:W2:Y:S04]  /*00c0*/  LDG.E.CONSTANT R2, desc[UR4][R2.64] ;  /* 0x0000000402027981 */ /* 0x004ea8000c1e9900 */
[----:B------:R-:W2:Y:S04]  /*00d0*/  LDG.E.CONSTANT R13, desc[UR4][R10.64] ;  /* 0x000000040a0d7981 */ /* 0x000ea8000c1e9900 */
[----:B------:R-:W3:Y:S04]  /*00e0*/  LDG.E.CONSTANT R15, desc[UR4][R10.64+0x4] ;  /* 0x000004040a0f7981 */ /* 0x000ee8000c1e9900 */
[----:B------:R-:W4:Y:S04]  /*00f0*/  LDG.E.CONSTANT R17, desc[UR4][R10.64+0x8] ;  /* 0x000008040a117981 */ /* 0x000f28000c1e9900 */
[----:B------:R-:W5:Y:S04]  /*0100*/  LDG.E.CONSTANT R19, desc[UR4][R10.64+0xc] ;  /* 0x00000c040a137981 */ /* 0x000f68000c1e9900 */
        /* <DEDUP_REMOVED lines=13> */
[----:B------:R0:W5:Y:S01]  /*01e0*/  LDG.E.CONSTANT R5, desc[UR4][R10.64+0x44] ;  /* 0x000044040a057981 */ /* 0x000162000c1e9900 */
[----:B--2---:R-:W-:-:S04]  /*01f0*/  FADD R13, -R2, R13 ;  /* 0x0000000d020d7221 */ /* 0x004fc80000000100 */
[----:B------:R-:W-:Y:S01]  /*0200*/  FMUL R13, R13, 1.4426950216293334961 ;  /* 0x3fb8aa3b0d0d7820 */ /* 0x000fe20000400000 */
[C---:B---3--:R-:W-:Y:S01]  /*0210*/  FADD R15, -R2.reuse, R15 ;  /* 0x0000000f020f7221 */ /* 0x048fe20000000100 */
[----:B----4-:R-:W-:-:S03]  /*0220*/  FADD R17, -R2, R17 ;  /* 0x0000001102117221 */ /* 0x010fc60000000100 */
[----:B------:R-:W-:Y:S01]  /*0230*/  FSETP.GEU.AND P4, PT, R13, -126, PT ;  /* 0xc2fc00000d00780b */ /* 0x000fe20003f8e000 */
[----:B------:R-:W-:Y:S01]  /*0240*/  FMUL R15, R15, 1.4426950216293334961 ;  /* 0x3fb8aa3b0f0f7820 */ /* 0x000fe20000400000 */
[----:B------:R-:W-:Y:S01]  /*0250*/  FMUL R17, R17, 1.4426950216293334961 ;  /* 0x3fb8aa3b11117820 */ /* 0x000fe20000400000 */
[----:B-----5:R-:W-:-:S03]  /*0260*/  FADD R19, -R2, R19 ;  /* 0x0000001302137221 */ /* 0x020fc60000000100 */
[----:B------:R-:W-:Y:S01]  /*0270*/  FSETP.GEU.AND P3, PT, R15, -126, PT ;  /* 0xc2fc00000f00780b */ /* 0x000fe20003f6e000 */
[C---:B------:R-:W-:Y:S01]  /*0280*/  FADD R21, -R2.reuse, R21 ;  /* 0x0000001502157221 */ /* 0x040fe20000000100 */
[----:B------:R-:W-:Y:S01]  /*0290*/  FMUL R19, R19, 1.4426950216293334961 ;  /* 0x3fb8aa3b13137820 */ /* 0x000fe20000400000 */
[----:B------:R-:W-:Y:S02]  /*02a0*/  FSETP.GEU.AND P2, PT, R17, -126, PT ;  /* 0xc2fc00001100780b */ /* 0x000fe40003f4e000 */
[----:B------:R-:W-:Y:S01]  /*02b0*/  FMUL R21, R21, 1.4426950216293334961 ;  /* 0x3fb8aa3b15157820 */ /* 0x000fe20000400000 */
[C---:B------:R-:W-:Y:S01]  /*02c0*/  FADD R23, -R2.reuse, R23 ;  /* 0x0000001702177221 */ /* 0x040fe20000000100 */
[----:B------:R-:W-:Y:S01]  /*02d0*/  @!P4 FMUL R13, R13, 0.5 ;  /* 0x3f0000000d0dc820 */ /* 0x000fe20000400000 */
[----:B------:R-:W-:Y:S01]  /*02e0*/  FSETP.GEU.AND P1, PT, R19, -126, PT ;  /* 0xc2fc00001300780b */ /* 0x000fe20003f2e000 */
[----:B------:R-:W-:Y:S01]  /*02f0*/  FADD R25, -R2, R25 ;  /* 0x0000001902197221 */ /* 0x000fe20000000100 */
[----:B------:R-:W-:Y:S01]  /*0300*/  FMUL R23, R23, 1.4426950216293334961 ;  /* 0x3fb8aa3b17177820 */ /* 0x000fe20000400000 */
[----:B------:R-:W-:-:S02]  /*0310*/  FSETP.GEU.AND P0, PT, R21, -126, PT ;  /* 0xc2fc00001500780b */ /* 0x000fc40003f0e000 */
[----:B------:R-:W1:Y:S01]  /*0320*/  MUFU.EX2 R13, R13 ;  /* 0x0000000d000d7308 */ /* 0x000e620000000800 */
[----:B------:R-:W-:Y:S01]  /*0330*/  @!P3 FMUL R15, R15, 0.5 ;  /* 0x3f0000000f0fb820 */ /* 0x000fe20000400000 */
[----:B------:R-:W-:Y:S01]  /*0340*/  FMUL R25, R25, 1.4426950216293334961 ;  /* 0x3fb8aa3b19197820 */ /* 0x000fe20000400000 */
[----:B------:R-:W-:Y:S01]  /*0350*/  @!P2 FMUL R17, R17, 0.5 ;  /* 0x3f0000001111a820 */ /* 0x000fe20000400000 */
[C---:B------:R-:W-:Y:S01]  /*0360*/  FADD R27, -R2.reuse, R27 ;  /* 0x0000001b021b7221 */ /* 0x040fe20000000100 */
[----:B------:R-:W-:Y:S01]  /*0370*/  FSETP.GEU.AND P6, PT, R23, -126, PT ;  /* 0xc2fc00001700780b */ /* 0x000fe20003fce000 */
[C---:B------:R-:W-:Y:S01]  /*0380*/  FADD R29, -R2.reuse, R29 ;  /* 0x0000001d021d7221 */ /* 0x040fe20000000100 */
[----:B------:R-:W-:Y:S01]  /*0390*/  FSETP.GEU.AND P5, PT, R25, -126, PT ;  /* 0xc2fc00001900780b */ /* 0x000fe20003fae000 */
[----:B------:R-:W2:Y:S01]  /*03a0*/  MUFU.EX2 R4, R15 ;  /* 0x0000000f00047308 */ /* 0x000ea20000000800 */
[----:B------:R-:W-:Y:S01]  /*03b0*/  @!P1 FMUL R19, R19, 0.5 ;  /* 0x3f00000013139820 */ /* 0x000fe20000400000 */
[----:B------:R-:W-:Y:S01]  /*03c0*/  FMUL R27, R27, 1.4426950216293334961 ;  /* 0x3fb8aa3b1b1b7820 */ /* 0x000fe20000400000 */
[----:B------:R-:W-:Y:S01]  /*03d0*/  FMUL R29, R29, 1.4426950216293334961 ;  /* 0x3fb8aa3b1d1d7820 */ /* 0x000fe20000400000 */
[C---:B------:R-:W-:Y:S01]  /*03e0*/  FADD R31, -R2.reuse, R31 ;  /* 0x0000001f021f7221 */ /* 0x040fe20000000100 */
[----:B------:R-:W-:Y:S01]  /*03f0*/  @!P0 FMUL R21, R21, 0.5 ;  /* 0x3f00000015158820 */ /* 0x000fe20000400000 */
[----:B------:R-:W-:-:S02]  /*0400*/  FADD R33, -R2, R33 ;  /* 0x0000002102217221 */ /* 0x000fc40000000100 */
[----:B------:R-:W3:Y:S01]  /*0410*/  MUFU.EX2 R6, R17 ;  /* 0x0000001100067308 */ /* 0x000ee20000000800 */
[----:B-1----:R-:W-:Y:S01]  /*0420*/  @!P4 FMUL R13, R13, R13 ;  /* 0x0000000d0d0dc220 */ /* 0x002fe20000400000 */
[----:B------:R-:W-:Y:S01]  /*0430*/  FSETP.GEU.AND P4, PT, R27, -126, PT ;  /* 0xc2fc00001b00780b */ /* 0x000fe20003f8e000 */
[----:B------:R-:W-:Y:S01]  /*0440*/  FMUL R31, R31, 1.4426950216293334961 ;  /* 0x3fb8aa3b1f1f7820 */ /* 0x000fe20000400000 */
[----:B------:R-:W-:Y:S01]  /*0450*/  @!P6 FMUL R23, R23, 0.5 ;  /* 0x3f0000001717e820 */ /* 0x000fe20000400000 */
[----:B------:R-:W-:Y:S01]  /*0460*/  FMUL R33, R33, 1.4426950216293334961 ;  /* 0x3fb8aa3b21217820 */ /* 0x000fe20000400000 */
[----:B------:R-:W-:Y:S01]  /*0470*/  @!P5 FMUL R25, R25, 0.5 ;  /* 0x3f0000001919d820 */ /* 0x000fe20000400000 */
[----:B------:R-:W-:Y:S01]  /*0480*/  FADD R35, -R2, R35 ;  /* 0x0000002302237221 */ /* 0x000fe20000000100 */
[----:B------:R-:W1:Y:S01]  /*0490*/  MUFU.EX2 R8, R19 ;  /* 0x0000001300087308 */ /* 0x000e620000000800 */
[----:B--2---:R-:W-:Y:S01]  /*04a0*/  @!P3 FMUL R4, R4, R4 ;  /* 0x000000040404b220 */ /* 0x004fe20000400000 */
[----:B------:R-:W-:Y:S01]  /*04b0*/  FSETP.GEU.AND P3, PT, R29, -126, PT ;  /* 0xc2fc00001d00780b */ /* 0x000fe20003f6e000 */
[----:B------:R-:W-:Y:S01]  /*04c0*/  FADD R13, RZ, R13 ;  /* 0x0000000dff0d7221 */ /* 0x000fe20000000000 */
[----:B------:R-:W-:Y:S01]  /*04d0*/  FMUL R35, R35, 1.4426950216293334961 ;  /* 0x3fb8aa3b23237820 */ /* 0x000fe20000400000 */
[C---:B------:R-:W-:Y:S01]  /*04e0*/  FADD R37, -R2.reuse, R37 ;  /* 0x0000002502257221 */ /* 0x040fe20000000100 */
[----:B------:R-:W-:Y:S01]  /*04f0*/  FADD R39, -R2, R39 ;  /* 0x0000002702277221 */ /* 0x000fe20000000100 */
[----:B------:R-:W-:Y:S01]  /*0500*/  @!P4 FMUL R27, R27, 0.5 ;  /* 0x3f0000001b1bc820 */ /* 0x000fe20000400000 */
[----:B0-----:R-:W0:Y:S01]  /*0510*/  MUFU.EX2 R10, R21 ;  /* 0x00000015000a7308 */ /* 0x001e220000000800 */
[----:B---3--:R-:W-:Y:S01]  /*0520*/  @!P2 FMUL R6, R6, R6 ;  /* 0x000000060606a220 */ /* 0x008fe20000400000 */
[----:B------:R-:W-:Y:S01]  /*0530*/  FSETP.GEU.AND P2, PT, R31, -126, PT ;  /* 0xc2fc00001f00780b */ /* 0x000fe20003f4e000 */
[----:B------:R-:W-:Y:S01]  /*0540*/  FADD R13, R13, R4 ;  /* 0x000000040d0d7221 */ /* 0x000fe20000000000 */
[----:B------:R-:W-:Y:S01]  /*0550*/  FMUL R37, R37, 1.4426950216293334961 ;  /* 0x3fb8aa3b25257820 */ /* 0x000fe20000400000 */
[----:B------:R-:W-:Y:S01]  /*0560*/  FMUL R39, R39, 1.4426950216293334961 ;  /* 0x3fb8aa3b27277820 */ /* 0x000fe20000400000 */
[----:B------:R-:W-:Y:S01]  /*0570*/  FADD R9, -R2, R9 ;  /* 0x0000000902097221 */ /* 0x000fe20000000100 */
[----:B------:R-:W-:Y:S01]  /*0580*/  @!P3 FMUL R29, R29, 0.5 ;  /* 0x3f0000001d1db820 */ /* 0x000fe20000400000 */
[----:B------:R-:W2:Y:S01]  /*0590*/  MUFU.EX2 R12, R23 ;  /* 0x00000017000c7308 */ /* 0x000ea20000000800 */
[----:B-1----:R-:W-:Y:S01]  /*05a0*/  @!P1 FMUL R8, R8, R8 ;  /* 0x0000000808089220 */ /* 0x002fe20000400000 */
[----:B------:R-:W-:Y:S01]  /*05b0*/  FSETP.GEU.AND P1, PT, R33, -126, PT ;  /* 0xc2fc00002100780b */ /* 0x000fe20003f2e000 */
[----:B------:R-:W-:Y:S01]  /*05c0*/  FADD R13, R13, R6 ;  /* 0x000000060d0d7221 */ /* 0x000fe20000000000 */
[C---:B------:R-:W-:Y:S01]  /*05d0*/  FADD R7, -R2.reuse, R7 ;  /* 0x0000000702077221 */ /* 0x040fe20000000100 */
[----:B------:R-:W-:Y:S01]  /*05e0*/  FMUL R9, R9, 1.4426950216293334961 ;  /* 0x3fb8aa3b09097820 */ /* 0x000fe20000400000 */
[----:B------:R-:W-:Y:S01]  /*05f0*/  FADD R3, -R2, R3 ;  /* 0x0000000302037221 */ /* 0x000fe20000000100 */
[----:B------:R-:W-:Y:S01]  /*0600*/  @!P2 FMUL R31, R31, 0.5 ;  /* 0x3f0000001f1fa820 */ /* 0x000fe20000400000 */
[----:B------:R-:W1:Y:S01]  /*0610*/  MUFU.EX2 R14, R25 ;  /* 0x00000019000e7308 */ /* 0x000e620000000800 */
[----:B0-----:R-:W-:Y:S01]  /*0620*/  @!P0 FMUL R10, R10, R10 ;  /* 0x0000000a0a0a8220 */ /* 0x001fe20000400000 */
[----:B------:R-:W-:Y:S01]  /*0630*/  FSETP.GEU.AND P0, PT, R35, -126, PT ;  /* 0xc2fc00002300780b */ /* 0x000fe20003f0e000 */
[----:B------:R-:W-:Y:S01]  /*0640*/  FADD R13, R13, R8 ;  /* 0x000000080d0d7221 */ /* 0x000fe20000000000 */
[----:B------:R-:W-:Y:S01]  /*0650*/  FMUL R7, R7, 1.4426950216293334961 ;  /* 0x3fb8aa3b07077820 */ /* 0x000fe20000400000 */
[----:B------:R-:W-:Y:S01]  /*0660*/  FMUL R11, R3, 1.4426950216293334961 ;  /* 0x3fb8aa3b030b7820 */ /* 0x000fe20000400000 */
[----:B------:R-:W-:Y:S01]  /*0670*/  FADD R5, -R2, R5 ;  /* 0x0000000502057221 */ /* 0x000fe20000000100 */
[----:B------:R-:W-:Y:S01]  /*0680*/  @!P1 FMUL R33, R33, 0.5 ;  /* 0x3f00000021219820 */ /* 0x000fe20000400000 */
[----:B------:R-:W0:Y:S01]  /*0690*/  MUFU.EX2 R16, R27 ;  /* 0x0000001b00107308 */ /* 0x000e220000000800 */
[----:B--2---:R-:W-:Y:S01]  /*06a0*/  @!P6 FMUL R12, R12, R12 ;  /* 0x0000000c0c0ce220 */ /* 0x004fe20000400000 */
[----:B------:R-:W-:Y:S01]  /*06b0*/  FSETP.GEU.AND P6, PT, R37, -126, PT ;  /* 0xc2fc00002500780b */ /* 0x000fe20003fce000 */
[----:B------:R-:W-:Y:S01]  /*06c0*/  FADD R13, R13, R10 ;  /* 0x0000000a0d0d7221 */ /* 0x000fe20000000000 */
[----:B------:R-:W-:Y:S01]  /*06d0*/  FMUL R5, R5, 1.4426950216293334961 ;  /* 0x3fb8aa3b05057820 */ /* 0x000fe20000400000 */
[----:B------:R-:W2:Y:S02]  /*06e0*/  LDC.64 R2, c[0x0][0x380] ;  /* 0x0000e000ff027b82 */ /* 0x000ea40000000a00 */
[----:B------:R-:W-:Y:S01]  /*06f0*/  @!P0 FMUL R35, R35, 0.5 ;  /* 0x3f00000023238820 */ /* 0x000fe20000400000 */
[----:B------:R-:W3:Y:S01]  /*0700*/  MUFU.EX2 R18, R29 ;  /* 0x0000001d00127308 */ /* 0x000ee20000000800 */
[----:B-1----:R-:W-:Y:S01]  /*0710*/  @!P5 FMUL R14, R14, R14 ;  /* 0x0000000e0e0ed220 */ /* 0x002fe20000400000 */
[----:B------:R-:W-:Y:S01]  /*0720*/  FSETP.GEU.AND P5, PT, R39, -126, PT ;  /* 0xc2fc00002700780b */ /* 0x000fe20003fae000 */
[----:B------:R-:W-:-:S04]  /*0730*/  FADD R13, R13, R12 ;  /* 0x0000000c0d0d7221 */ /* 0x000fc80000000000 */
[----:B------:R-:W-:Y:S01]  /*0740*/  @!P6 FMUL R37, R37, 0.5 ;  /* 0x3f0000002525e820 */ /* 0x000fe20000400000 */
[----:B------:R-:W1:Y:S01]  /*0750*/  MUFU.EX2 R4, R31 ;  /* 0x0000001f00047308 */ /* 0x000e620000000800 */
[----:B0-----:R-:W-:Y:S01]  /*0760*/  @!P4 FMUL R16, R16, R16 ;  /* 0x000000101010c220 */ /* 0x001fe20000400000 */
[----:B------:R-:W-:Y:S01]  /*0770*/  FSETP.GEU.AND P4, PT, R9, -126, PT ;  /* 0xc2fc00000900780b */ /* 0x000fe20003f8e000 */
[----:B------:R-:W-:-:S04]  /*0780*/  FADD R13, R13, R14 ;  /* 0x0000000e0d0d7221 */ /* 0x000fc80000000000 */
[----:B------:R-:W-:Y:S01]  /*0790*/  @!P5 FMUL R39, R39, 0.5 ;  /* 0x3f0000002727d820 */ /* 0x000fe20000400000 */
[----:B------:R-:W0:Y:S01]  /*07a0*/  MUFU.EX2 R6, R33 ;  /* 0x0000002100067308 */ /* 0x000e220000000800 */
[----:B---3--:R-:W-:Y:S01]  /*07b0*/  @!P3 FMUL R18, R18, R18 ;  /* 0x000000121212b220 */ /* 0x008fe20000400000 */
[----:B------:R-:W-:Y:S01]  /*07c0*/  FSETP.GEU.AND P3, PT, R7, -126, PT ;  /* 0xc2fc00000700780b */ /* 0x000fe20003f6e000 */
[----:B------:R-:W-:Y:S01]  /*07d0*/  FADD R13, R13, R16 ;  /* 0x000000100d0d7221 */ /* 0x000fe20000000000 */
[----:B--2---:R-:W-:-:S04]  /*07e0*/  IMAD.WIDE.U32 R2, R0, 0x4, R2 ;  /* 0x0000000400027825 */ /* 0x004fc800078e0002 */
[----:B------:R-:W-:Y:S01]  /*07f0*/  @!P4 FMUL R9, R9, 0.5 ;  /* 0x3f0000000909c820 */ /* 0x000fe20000400000 */
[----:B------:R-:W2:Y:S01]  /*0800*/  MUFU.EX2 R8, R35 ;  /* 0x0000002300087308 */ /* 0x000ea20000000800 */
[----:B-1----:R-:W-:Y:S01]  /*0810*/  @!P2 FMUL R4, R4, R4 ;  /* 0x000000040404a220 */ /* 0x002fe20000400000 */
[----:B------:R-:W-:Y:S01]  /*0820*/  FSETP.GEU.AND P2, PT, R11, -126, PT ;  /* 0xc2fc00000b00780b */ /* 0x000fe20003f4e000 */
[----:B------:R-:W-:-:S03]  /*0830*/  FADD R13, R13, R18 ;  /* 0x000000120d0d7221 */ /* 0x000fc60000000000 */
[----:B------:R-:W-:Y:S02]  /*0840*/  @!P3 FMUL R7, R7, 0.5 ;  /* 0x3f0000000707b820 */ /* 0x000fe40000400000 */
[----:B------:R-:W1:Y:S01]  /*0850*/  MUFU.EX2 R10, R37 ;  /* 0x00000025000a7308 */ /* 0x000e620000000800 */
[----:B0-----:R-:W-:Y:S01]  /*0860*/  @!P1 FMUL R6, R6, R6 ;  /* 0x0000000606069220 */ /* 0x001fe20000400000 */
[----:B------:R-:W-:Y:S01]  /*0870*/  FSETP.GEU.AND P1, PT, R5, -126, PT ;  /* 0xc2fc00000500780b */ /* 0x000fe20003f2e000 */
[----:B------:R-:W-:-:S04]  /*0880*/  FADD R13, R13, R4 ;  /* 0x000000040d0d7221 */ /* 0x000fc80000000000 */
[----:B------:R-:W-:Y:S01]  /*0890*/  @!P2 FMUL R11, R11, 0.5 ;  /* 0x3f0000000b0ba820 */ /* 0x000fe20000400000 */
[----:B------:R-:W0:Y:S01]  /*08a0*/  MUFU.EX2 R12, R39 ;  /* 0x00000027000c7308 */ /* 0x000e220000000800 */
[----:B------:R-:W-:Y:S01]  /*08b0*/  FADD R13, R13, R6 ;  /* 0x000000060d0d7221 */ /* 0x000fe20000000000 */
[----:B--2---:R-:W-:-:S04]  /*08c0*/  @!P0 FMUL R8, R8, R8 ;  /* 0x0000000808088220 */ /* 0x004fc80000400000 */
[----:B------:R-:W-:Y:S01]  /*08d0*/  FADD R13, R13, R8 ;  /* 0x000000080d0d7221 */ /* 0x000fe20000000000 */
[----:B------:R-:W-:Y:S01]  /*08e0*/  @!P1 FMUL R5, R5, 0.5 ;  /* 0x3f00000005059820 */ /* 0x000fe20000400000 */
[----:B------:R-:W2:Y:S01]  /*08f0*/  MUFU.EX2 R14, R9 ;  /* 0x00000009000e7308 */ /* 0x000ea20000000800 */
[----:B-1----:R-:W-:-:S04]  /*0900*/  @!P6 FMUL R10, R10, R10 ;  /* 0x0000000a0a0ae220 */ /* 0x002fc80000400000 */
[----:B------:R-:W-:-:S03]  /*0910*/  FADD R13, R13, R10 ;  /* 0x0000000a0d0d7221 */ /* 0x000fc60000000000 */
[----:B------:R-:W1:Y:S01]  /*0920*/  MUFU.EX2 R4, R7 ;  /* 0x0000000700047308 */ /* 0x000e620000000800 */
[----:B0-----:R-:W-:-:S04]  /*0930*/  @!P5 FMUL R12, R12, R12 ;  /* 0x0000000c0c0cd220 */ /* 0x001fc80000400000 */
[----:B------:R-:W-:-:S03]  /*0940*/  FADD R13, R13, R12 ;  /* 0x0000000c0d0d7221 */ /* 0x000fc60000000000 */
[----:B------:R-:W0:Y:S01]  /*0950*/  MUFU.EX2 R6, R11 ;  /* 0x0000000b00067308 */ /* 0x000e220000000800 */
[----:B--2---:R-:W-:-:S04]  /*0960*/  @!P4 FMUL R14, R14, R14 ;  /* 0x0000000e0e0ec220 */ /* 0x004fc80000400000 */
[----:B------:R-:W-:-:S03]  /*0970*/  FADD R13, R13, R14 ;  /* 0x0000000e0d0d7221 */ /* 0x000fc60000000000 */
[----:B------:R-:W2:Y:S01]  /*0980*/  MUFU.EX2 R8, R5 ;  /* 0x0000000500087308 */ /* 0x000ea20000000800 */
[----:B-1----:R-:W-:-:S04]  /*0990*/  @!P3 FMUL R4, R4, R4 ;  /* 0x000000040404b220 */ /* 0x002fc80000400000 */
[----:B------:R-:W-:Y:S01]  /*09a0*/  FADD R13, R13, R4 ;  /* 0x000000040d0d7221 */ /* 0x000fe20000000000 */
[----:B0-----:R-:W-:-:S04]  /*09b0*/  @!P2 FMUL R6, R6, R6 ;  /* 0x000000060606a220 */ /* 0x001fc80000400000 */
[----:B------:R-:W-:Y:S01]  /*09c0*/  FADD R13, R13, R6 ;  /* 0x000000060d0d7221 */ /* 0x000fe20000000000 */
[----:B--2---:R-:W-:-:S04]  /*09d0*/  @!P1 FMUL R8, R8, R8 ;  /* 0x0000000808089220 */ /* 0x004fc80000400000 */
[----:B------:R-:W-:-:S05]  /*09e0*/  FADD R13, R13, R8 ;  /* 0x000000080d0d7221 */ /* 0x000fca0000000000 */
[----:B------:R-:W-:Y:S01]  /*09f0*/  STG.E desc[UR4][R2.64], R13 ;  /* 0x0000000d02007986 */ /* 0x000fe2000c101904 */
[----:B------:R-:W-:Y:S05]  /*0a00*/  EXIT ;  /* 0x000000000000794d */ /* 0x000fea0003800000 */
.L_x_0:
[----:B------:R-:W-:-:S00]  /*0a10*/  BRA `(.L_x_0) ;  /* 0xfffffffc00fc7947 */ /* 0x000fc0000383ffff */
[----:B------:R-:W-:-:S00]  /*0a20*/  NOP ;  /* 0x0000000000007918 */ /* 0x000fc00000000000 */
        /* <DEDUP_REMOVED lines=13> */
.L_x_17:


//--------------------- .text.default_function_kernel_2 --------------------------
	.section	.text.default_function_kernel_2,"ax",@progbits
	.align	128
        .global         default_function_kernel_2
        .type           default_function_kernel_2,@function
        .size           default_function_kernel_2,(.L_x_16 - default_function_kernel_2)
        .other          default_function_kernel_2,@"STO_CUDA_ENTRY STV_DEFAULT"
default_function_kernel_2:
.text.default_function_kernel_2:
[----:B------:R-:W-:Y:S01]  /*0000*/  LDC R1, c[0x0][0x37c] ;  /* 0x0000df00ff017b82 */ /* 0x000fe20000000800 */
[----:B------:R-:W0:Y:S07]  /*0010*/  S2R R2, SR_TID.X ;  /* 0x0000000000027919 */ /* 0x000e2e0000002100 */
[----:B------:R-:W1:Y:S01]  /*0020*/  S2UR UR4, SR_CTAID.X ;  /* 0x00000000000479c3 */ /* 0x000e620000002500 */
[----:B------:R-:W2:Y:S07]  /*0030*/  LDCU.64 UR6, c[0x0][0x358] ;  /* 0x00006b00ff0677ac */ /* 0x000eae0008000a00 */
[----:B------:R-:W3:Y:S08]  /*0040*/  LDC.64 R4, c[0x0][0x398] ;  /* 0x0000e600ff047b82 */ /* 0x000ef00000000a00 */
[----:B------:R-:W4:Y:S01]  /*0050*/  LDC.64 R6, c[0x0][0x388] ;  /* 0x0000e200ff067b82 */ /* 0x000f220000000a00 */
[----:B-1----:R-:W-:-:S07]  /*0060*/  USHF.L.U32 UR5, UR4, 0x5, URZ ;  /* 0x0000000504057899 */ /* 0x002fce00080006ff */
[----:B------:R-:W1:Y:S01]  /*0070*/  LDC.64 R8, c[0x0][0x380] ;  /* 0x0000e000ff087b82 */ /* 0x000e620000000a00 */
[----:B------:R-:W-:Y:S01]  /*0080*/  USHF.L.U32 UR4, UR4, 0x6, URZ ;  /* 0x0000000604047899 */ /* 0x000fe200080006ff */
[----:B0-----:R-:W-:-:S05]  /*0090*/  SHF.R.U32.HI R0, RZ, 0x1, R2 ;  /* 0x00000001ff007819 */ /* 0x001fca0000011602 */
[----:B------:R-:W-:Y:S02]  /*00a0*/  LOP3.LUT R2, R2, UR4, RZ, 0xfc, !PT ;  /* 0x0000000402027c12 */ /* 0x000fe4000f8efcff */
[----:B------:R-:W-:-:S03]  /*00b0*/  LOP3.LUT R0, R0, UR5, RZ, 0xfc, !PT ;  /* 0x0000000500007c12 */ /* 0x000fc6000f8efcff */
[----:B---3--:R-:W-:-:S04]  /*00c0*/  IMAD.WIDE.U32 R4, R2, 0x4, R4 ;  /* 0x0000000402047825 */ /* 0x008fc800078e0004 */
[----:B------:R-:W-:Y:S02]  /*00d0*/  IMAD.HI.U32 R0, R0, 0x38e38e39, RZ ;  /* 0x38e38e3900007827 */ /* 0x000fe400078e00ff */
[----:B--2---:R-:W2:Y:S03]  /*00e0*/  LDG.E.CONSTANT R4, desc[UR6][R4.64] ;  /* 0x0000000604047981 */ /* 0x004ea6000c1e9900 */
[----:B------:R-:W-:-:S05]  /*00f0*/  SHF.R.U32.HI R3, RZ, 0x1, R0 ;  /* 0x00000001ff037819 */ /* 0x000fca0000011600 */
[----:B----4-:R-:W-:-:S06]  /*0100*/  IMAD.WIDE.U32 R6, R3, 0x4, R6 ;  /* 0x0000000403067825 */ /* 0x010fcc00078e0006 */
[----:B------:R-:W2:Y:S01]  /*0110*/  LDG.E.CONSTANT R7, desc[UR6][R6.64] ;  /* 0x0000000606077981 */ /* 0x000ea2000c1e9900 */
[----:B-1----:R-:W-:-:S06]  /*0120*/  IMAD.WIDE.U32 R8, R3, 0x4, R8 ;  /* 0x0000000403087825 */ /* 0x002fcc00078e0008 */
[----:B------:R-:W3:Y:S01]  /*0130*/  LDG.E.CONSTANT R9, desc[UR6][R8.64] ;  /* 0x0000000608097981 */ /* 0x000ee2000c1e9900 */
[----:B------:R-:W-:Y:S01]  /*0140*/  BSSY.RECONVERGENT B0, `(.L_x_1) ;  /* 0x0000012000007945 */ /* 0x000fe20003800200 */
[----:B--2---:R-:W-:-:S04]  /*0150*/  FADD R0, R4, -R7 ;  /* 0x8000000704007221 */ /* 0x004fc80000000000 */
[----:B------:R-:W-:-:S05]  /*0160*/  FMUL R3, R0, 1.4426950216293334961 ;  /* 0x3fb8aa3b00037820 */ /* 0x000fca0000400000 */
[----:B------:R-:W-:Y:S01]  /*0170*/  FSETP.GEU.AND P0, PT, R3, -126, PT ;  /* 0xc2fc00000300780b */ /* 0x000fe20003f0e000 */
[----:B---3--:R-:W0:-:S12]  /*0180*/  MUFU.RCP R10, R9 ;  /* 0x00000009000a7308 */ /* 0x008e180000001000 */
[----:B------:R-:W-:-:S04]  /*0190*/  @!P0 FMUL R3, R3, 0.5 ;  /* 0x3f00000003038820 */ /* 0x000fc80000400000 */
[----:B------:R-:W1:Y:S01]  /*01a0*/  MUFU.EX2 R0, R3 ;  /* 0x0000000300007308 */ /* 0x000e620000000800 */
[----:B0-----:R-:W-:-:S04]  /*01b0*/  FFMA R11, -R9, R10, 1 ;  /* 0x3f800000090b7423 */ /* 0x001fc8000000010a */
[----:B------:R-:W-:Y:S01]  /*01c0*/  FFMA R11, R10, R11, R10 ;  /* 0x0000000b0a0b7223 */ /* 0x000fe2000000000a */
[----:B-1----:R-:W-:-:S04]  /*01d0*/  @!P0 FMUL R0, R0, R0 ;  /* 0x0000000000008220 */ /* 0x002fc80000400000 */
[----:B------:R-:W0:Y:S01]  /*01e0*/  FCHK P0, R0, R9 ;  /* 0x0000000900007302 */ /* 0x000e220000000000 */
[----:B------:R-:W-:-:S04]  /*01f0*/  FFMA R4, R0, R11, RZ ;  /* 0x0000000b00047223 */ /* 0x000fc800000000ff */
[----:B------:R-:W-:-:S04]  /*0200*/  FFMA R5, -R9, R4, R0 ;  /* 0x0000000409057223 */ /* 0x000fc80000000100 */
[----:B------:R-:W-:Y:S01]  /*0210*/  FFMA R11, R11, R5, R4 ;  /* 0x000000050b0b7223 */ /* 0x000fe20000000004 */
[----:B0-----:R-:W-:Y:S06]  /*0220*/  @!P0 BRA `(.L_x_2) ;  /* 0x00000000000c8947 */ /* 0x001fec0003800000 */
[----:B------:R-:W-:-:S07]  /*0230*/  MOV R4, 0x250 ;  /* 0x0000025000047802 */ /* 0x000fce0000000f00 */
[----:B------:R-:W-:Y:S05]  /*0240*/  CALL.REL.NOINC `($__internal_0_$__cuda_sm3x_div_rn_noftz_f32_slowpath) ;  /* 0x0000000000187944 */ /* 0x000fea0003c00000 */
[----:B------:R-:W-:-:S07]  /*0250*/  IMAD.MOV.U32 R11, RZ, RZ, R0 ;  /* 0x000000ffff0b7224 */ /* 0x000fce00078e0000 */
.L_x_2:
[----:B------:R-:W-:Y:S05]  /*0260*/  BSYNC.RECONVERGENT B0 ;  /* 0x0000000000007941 */ /* 0x000fea0003800200 */
.L_x_1:
[----:B------:R-:W0:Y:S02]  /*0270*/  LDC.64 R4, c[0x0][0x390] ;  /* 0x0000e400ff047b82 */ /* 0x000e240000000a00 */
[----:B0-----:R-:W-:-:S05]  /*0280*/  IMAD.WIDE.U32 R2, R2, 0x4, R4 ;  /* 0x0000000402027825 */ /* 0x001fca00078e0004 */
[----:B------:R-:W-:Y:S01]  /*0290*/  STG.E desc[UR6][R2.64], R11 ;  /* 0x0000000b02007986 */ /* 0x000fe2000c101906 */
[----:B------:R-:W-:Y:S05]  /*02a0*/  EXIT ;  /* 0x000000000000794d */ /* 0x000fea0003800000 */
        .weak           $__internal_0_$__cuda_sm3x_div_rn_noftz_f32_slowpath
        .type           $__internal_0_$__cuda_sm3x_div_rn_noftz_f32_slowpath,@function
        .size           $__internal_0_$__cuda_sm3x_div_rn_noftz_f32_slowpath,(.L_x_16 - $__internal_0_$__cuda_sm3x_div_rn_noftz_f32_slowpath)
$__internal_0_$__cuda_sm3x_div_rn_noftz_f32_slowpath:
[----:B------:R-:W-:Y:S01]  /*02b0*/  SHF.R.U32.HI R5, RZ, 0x17, R9 ;  /* 0x00000017ff057819 */ /* 0x000fe20000011609 */
[----:B------:R-:W-:Y:S01]  /*02c0*/  BSSY.RECONVERGENT B1, `(.L_x_3) ;  /* 0x0000064000017945 */ /* 0x000fe20003800200 */
[--C-:B------:R-:W-:Y:S01]  /*02d0*/  SHF.R.U32.HI R3, RZ, 0x17, R0.reuse ;  /* 0x00000017ff037819 */ /* 0x100fe20000011600 */
[----:B------:R-:W-:Y:S01]  /*02e0*/  IMAD.MOV.U32 R7, RZ, RZ, R0 ;  /* 0x000000ffff077224 */ /* 0x000fe200078e0000 */
[----:B------:R-:W-:Y:S02]  /*02f0*/  LOP3.LUT R6, R5, 0xff, RZ, 0xc0, !PT ;  /* 0x000000ff05067812 */ /* 0x000fe400078ec0ff */
[----:B------:R-:W-:-:S03]  /*0300*/  LOP3.LUT R5, R3, 0xff, RZ, 0xc0, !PT ;  /* 0x000000ff03057812 */ /* 0x000fc600078ec0ff */
[----:B------:R-:W-:Y:S02]  /*0310*/  VIADD R11, R6, 0xffffffff ;  /* 0xffffffff060b7836 */ /* 0x000fe40000000000 */
[----:B------:R-:W-:-:S03]  /*0320*/  VIADD R10, R5, 0xffffffff ;  /* 0xffffffff050a7836 */ /* 0x000fc60000000000 */
[----:B------:R-:W-:-:S04]  /*0330*/  ISETP.GT.U32.AND P0, PT, R11, 0xfd, PT ;  /* 0x000000fd0b00780c */ /* 0x000fc80003f04070 */
[----:B------:R-:W-:-:S13]  /*0340*/  ISETP.GT.U32.OR P0, PT, R10, 0xfd, P0 ;  /* 0x000000fd0a00780c */ /* 0x000fda0000704470 */
[----:B------:R-:W-:Y:S01]  /*0350*/  @!P0 IMAD.MOV.U32 R8, RZ, RZ, RZ ;  /* 0x000000ffff088224 */ /* 0x000fe200078e00ff */
[----:B------:R-:W-:Y:S06]  /*0360*/  @!P0 BRA `(.L_x_4) ;  /* 0x0000000000608947 */ /* 0x000fec0003800000 */
[----:B------:R-:W-:Y:S01]  /*0370*/  FSETP.GTU.FTZ.AND P0, PT, |R0|, +INF , PT ;  /* 0x7f8000000000780b */ /* 0x000fe20003f1c200 */
[----:B------:R-:W-:Y:S01]  /*0380*/  IMAD.MOV.U32 R3, RZ, RZ, R9 ;  /* 0x000000ffff037224 */ /* 0x000fe200078e0009 */
[----:B------:R-:W-:-:S04]  /*0390*/  FSETP.GTU.FTZ.AND P1, PT, |R9|, +INF , PT ;  /* 0x7f8000000900780b */ /* 0x000fc80003f3c200 */
[----:B------:R-:W-:-:S13]  /*03a0*/  PLOP3.LUT P0, PT, P0, P1, PT, 0xf8, 0x8f ;  /* 0x00000000008f781c */ /* 0x000fda0000703f70 */
[----:B------:R-:W-:Y:S05]  /*03b0*/  @P0 BRA `(.L_x_5) ;  /* 0x00000004004c0947 */ /* 0x000fea0003800000 */
[----:B------:R-:W-:-:S13]  /*03c0*/  LOP3.LUT P0, RZ, R9, 0x7fffffff, R7, 0xc8, !PT ;  /* 0x7fffffff09ff7812 */ /* 0x000fda000780c807 */
[----:B------:R-:W-:Y:S05]  /*03d0*/  @!P0 BRA `(.L_x_6) ;  /* 0x00000004003c8947 */ /* 0x000fea0003800000 */
[C---:B------:R-:W-:Y:S02]  /*03e0*/  FSETP.NEU.FTZ.AND P2, PT, |R0|.reuse, +INF , PT ;  /* 0x7f8000000000780b */ /* 0x040fe40003f5d200 */
[----:B------:R-:W-:Y:S02]  /*03f0*/  FSETP.NEU.FTZ.AND P1, PT, |R3|, +INF , PT ;  /* 0x7f8000000300780b */ /* 0x000fe40003f3d200 */
[----:B------:R-:W-:-:S11]  /*0400*/  FSETP.NEU.FTZ.AND P0, PT, |R0|, +INF , PT ;  /* 0x7f8000000000780b */ /* 0x000fd60003f1d200 */
[----:B------:R-:W-:Y:S05]  /*0410*/  @!P1 BRA !P2, `(.L_x_6) ;  /* 0x00000004002c9947 */ /* 0x000fea0005000000 */
[----:B------:R-:W-:-:S04]  /*0420*/  LOP3.LUT P2, RZ, R7, 0x7fffffff, RZ, 0xc0, !PT ;  /* 0x7fffffff07ff7812 */ /* 0x000fc8000784c0ff */
[----:B------:R-:W-:-:S13]  /*0430*/  PLOP3.LUT P1, PT, P1, P2, PT, 0x2f, 0xf2 ;  /* 0x0000000000f2781c */ /* 0x000fda0000f24577 */
[----:B------:R-:W-:Y:S05]  /*0440*/  @P1 BRA `(.L_x_7) ;  /* 0x0000000400181947 */ /* 0x000fea0003800000 */
[----:B------:R-:W-:-:S04]  /*0450*/  LOP3.LUT P1, RZ, R9, 0x7fffffff, RZ, 0xc0, !PT ;  /* 0x7fffffff09ff7812 */ /* 0x000fc8000782c0ff */
[----:B------:R-:W-:-:S13]  /*0460*/  PLOP3.LUT P0, PT, P0, P1, PT, 0x2f, 0xf2 ;  /* 0x0000000000f2781c */ /* 0x000fda0000702577 */
[----:B------:R-:W-:Y:S05]  /*0470*/  @P0 BRA `(.L_x_8) ;  /* 0x0000000400000947 */ /* 0x000fea0003800000 */
[----:B------:R-:W-:Y:S02]  /*0480*/  ISETP.GE.AND P0, PT, R10, RZ, PT ;  /* 0x000000ff0a00720c */ /* 0x000fe40003f06270 */
[----:B------:R-:W-:-:S11]  /*0490*/  ISETP.GE.AND P1, PT, R11, RZ, PT ;  /* 0x000000ff0b00720c */ /* 0x000fd60003f26270 */
[----:B------:R-:W-:Y:S02]  /*04a0*/  @P0 IMAD.MOV.U32 R8, RZ, RZ, RZ ;  /* 0x000000ffff080224 */ /* 0x000fe400078e00ff */
[----:B------:R-:W-:Y:S01]  /*04b0*/  @!P0 FFMA R7, R0, 1.84467440737095516160e+19, RZ ;  /* 0x5f80000000078823 */ /* 0x000fe200000000ff */
[----:B------:R-:W-:Y:S02]  /*04c0*/  @!P0 IMAD.MOV.U32 R8, RZ, RZ, -0x40 ;  /* 0xffffffc0ff088424 */ /* 0x000fe400078e00ff */
[----:B------:R-:W-:Y:S02]  /*04d0*/  @!P1 FFMA R9, R3, 1.84467440737095516160e+19, RZ ;  /* 0x5f80000003099823 */ /* 0x000fe400000000ff */
[----:B------:R-:W-:-:S07]  /*04e0*/  @!P1 VIADD R8, R8, 0x40 ;  /* 0x0000004008089836 */ /* 0x000fce0000000000 */
.L_x_4:
[----:B------:R-:W-:Y:S01]  /*04f0*/  LEA R0, R6, 0xc0800000, 0x17 ;  /* 0xc080000006007811 */ /* 0x000fe200078eb8ff */
[----:B------:R-:W-:Y:S01]  /*0500*/  VIADD R5, R5, 0xffffff81 ;  /* 0xffffff8105057836 */ /* 0x000fe20000000000 */
[----:B------:R-:W-:Y:S03]  /*0510*/  BSSY.RECONVERGENT B2, `(.L_x_9) ;  /* 0x0000035000027945 */ /* 0x000fe60003800200 */
[----:B------:R-:W-:Y:S02]  /*0520*/  IMAD.IADD R9, R9, 0x1, -R0 ;  /* 0x0000000109097824 */ /* 0x000fe400078e0a00 */
[C---:B------:R-:W-:Y:S01]  /*0530*/  IMAD R0, R5.reuse, -0x800000, R7 ;  /* 0xff80000005007824 */ /* 0x040fe200078e0207 */
[----:B------:R-:W-:Y:S01]  /*0540*/  IADD3 R5, PT, PT, R5, 0x7f, -R6 ;  /* 0x0000007f05057810 */ /* 0x000fe20007ffe806 */
[----:B------:R-:W0:Y:S01]  /*0550*/  MUFU.RCP R3, R9 ;  /* 0x0000000900037308 */ /* 0x000e220000001000 */
[----:B------:R-:W-:-:S03]  /*0560*/  FADD.FTZ R11, -R9, -RZ ;  /* 0x800000ff090b7221 */ /* 0x000fc60000010100 */
[----:B------:R-:W-:Y:S02]  /*0570*/  IMAD.IADD R5, R5, 0x1, R8 ;  /* 0x0000000105057824 */ /* 0x000fe400078e0208 */
[----:B0-----:R-:W-:-:S04]  /*0580*/  FFMA R10, R3, R11, 1 ;  /* 0x3f800000030a7423 */ /* 0x001fc8000000000b */
[----:B------:R-:W-:-:S04]  /*0590*/  FFMA R12, R3, R10, R3 ;  /* 0x0000000a030c7223 */ /* 0x000fc80000000003 */
[----:B------:R-:W-:-:S04]  /*05a0*/  FFMA R3, R0, R12, RZ ;  /* 0x0000000c00037223 */ /* 0x000fc800000000ff */
[----:B------:R-:W-:-:S04]  /*05b0*/  FFMA R10, R11, R3, R0 ;  /* 0x000000030b0a7223 */ /* 0x000fc80000000000 */
[----:B------:R-:W-:-:S04]  /*05c0*/  FFMA R7, R12, R10, R3 ;  /* 0x0000000a0c077223 */ /* 0x000fc80000000003 */
[----:B------:R-:W-:-:S04]  /*05d0*/  FFMA R10, R11, R7, R0 ;  /* 0x000000070b0a7223 */ /* 0x000fc80000000000 */
[----:B------:R-:W-:-:S05]  /*05e0*/  FFMA R0, R12, R10, R7 ;  /* 0x0000000a0c007223 */ /* 0x000fca0000000007 */
[----:B------:R-:W-:-:S04]  /*05f0*/  SHF.R.U32.HI R3, RZ, 0x17, R0 ;  /* 0x00000017ff037819 */ /* 0x000fc80000011600 */
[----:B------:R-:W-:-:S05]  /*0600*/  LOP3.LUT R3, R3, 0xff, RZ, 0xc0, !PT ;  /* 0x000000ff03037812 */ /* 0x000fca00078ec0ff */
[----:B------:R-:W-:-:S04]  /*0610*/  IMAD.IADD R9, R3, 0x1, R5 ;  /* 0x0000000103097824 */ /* 0x000fc800078e0205 */
[----:B------:R-:W-:-:S05]  /*0620*/  VIADD R3, R9, 0xffffffff ;  /* 0xffffffff09037836 */ /* 0x000fca0000000000 */
[----:B------:R-:W-:-:S13]  /*0630*/  ISETP.GE.U32.AND P0, PT, R3, 0xfe, PT ;  /* 0x000000fe0300780c */ /* 0x000fda0003f06070 */
[----:B------:R-:W-:Y:S05]  /*0640*/  @!P0 BRA `(.L_x_10) ;  /* 0x0000000000808947 */ /* 0x000fea0003800000 */
[----:B------:R-:W-:-:S13]  /*0650*/  ISETP.GT.AND P0, PT, R9, 0xfe, PT ;  /* 0x000000fe0900780c */ /* 0x000fda0003f04270 */
[----:B------:R-:W-:Y:S05]  /*0660*/  @P0 BRA `(.L_x_11) ;  /* 0x00000000006c0947 */ /* 0x000fea0003800000 */
[----:B------:R-:W-:-:S13]  /*0670*/  ISETP.GE.AND P0, PT, R9, 0x1, PT ;  /* 0x000000010900780c */ /* 0x000fda0003f06270 */
[----:B------:R-:W-:Y:S05]  /*0680*/  @P0 BRA `(.L_x_12) ;  /* 0x0000000000740947 */ /* 0x000fea0003800000 */
[----:B------:R-:W-:Y:S02]  /*0690*/  ISETP.GE.AND P0, PT, R9, -0x18, PT ;  /* 0xffffffe80900780c */ /* 0x000fe40003f06270 */
[----:B------:R-:W-:-:S11]  /*06a0*/  LOP3.LUT R0, R0, 0x80000000, RZ, 0xc0, !PT ;  /* 0x8000000000007812 */ /* 0x000fd600078ec0ff */
[----:B------:R-:W-:Y:S05]  /*06b0*/  @!P0 BRA `(.L_x_12) ;  /* 0x0000000000688947 */ /* 0x000fea0003800000 */
[CCC-:B------:R-:W-:Y:S01]  /*06c0*/  FFMA.RZ R3, R12.reuse, R10.reuse, R7.reuse ;  /* 0x0000000a0c037223 */ /* 0x1c0fe2000000c007 */
[C---:B------:R-:W-:Y:S02]  /*06d0*/  VIADD R8, R9.reuse, 0x20 ;  /* 0x0000002009087836 */ /* 0x040fe40000000000 */
[CCC-:B------:R-:W-:Y:S01]  /*06e0*/  FFMA.RM R6, R12.reuse, R10.reuse, R7.reuse ;  /* 0x0000000a0c067223 */ /* 0x1c0fe20000004007 */
[----:B------:R-:W-:Y:S02]  /*06f0*/  ISETP.NE.AND P2, PT, R9, RZ, PT ;  /* 0x000000ff0900720c */ /* 0x000fe40003f45270 */
[----:B------:R-:W-:Y:S01]  /*0700*/  LOP3.LUT R5, R3, 0x7fffff, RZ, 0xc0, !PT ;  /* 0x007fffff03057812 */ /* 0x000fe200078ec0ff */
[----:B------:R-:W-:Y:S01]  /*0710*/  FFMA.RP R3, R12, R10, R7 ;  /* 0x0000000a0c037223 */ /* 0x000fe20000008007 */
[----:B------:R-:W-:Y:S01]  /*0720*/  IMAD.MOV R7, RZ, RZ, -R9 ;  /* 0x000000ffff077224 */ /* 0x000fe200078e0a09 */
[----:B------:R-:W-:Y:S02]  /*0730*/  ISETP.NE.AND P1, PT, R9, RZ, PT ;  /* 0x000000ff0900720c */ /* 0x000fe40003f25270 */
[----:B------:R-:W-:-:S02]  /*0740*/  LOP3.LUT R5, R5, 0x800000, RZ, 0xfc, !PT ;  /* 0x0080000005057812 */ /* 0x000fc400078efcff */
[----:B------:R-:W-:Y:S02]  /*0750*/  FSETP.NEU.FTZ.AND P0, PT, R3, R6, PT ;  /* 0x000000060300720b */ /* 0x000fe40003f1d000 */
[----:B------:R-:W-:Y:S02]  /*0760*/  SHF.L.U32 R8, R5, R8, RZ ;  /* 0x0000000805087219 */ /* 0x000fe400000006ff */
[----:B------:R-:W-:Y:S02]  /*0770*/  SEL R6, R7, RZ, P2 ;  /* 0x000000ff07067207 */ /* 0x000fe40001000000 */
[----:B------:R-:W-:Y:S02]  /*0780*/  ISETP.NE.AND P1, PT, R8, RZ, P1 ;  /* 0x000000ff0800720c */ /* 0x000fe40000f25270 */
[----:B------:R-:W-:Y:S02]  /*0790*/  SHF.R.U32.HI R6, RZ, R6, R5 ;  /* 0x00000006ff067219 */ /* 0x000fe40000011605 */
[----:B------:R-:W-:-:S02]  /*07a0*/  PLOP3.LUT P0, PT, P0, P1, PT, 0xf8, 0x8f ;  /* 0x00000000008f781c */ /* 0x000fc40000703f70 */
[----:B------:R-:W-:Y:S02]  /*07b0*/  SHF.R.U32.HI R8, RZ, 0x1, R6 ;  /* 0x00000001ff087819 */ /* 0x000fe40000011606 */
[----:B------:R-:W-:-:S04]  /*07c0*/  SEL R3, RZ, 0x1, !P0 ;  /* 0x00000001ff037807 */ /* 0x000fc80004000000 */
[----:B------:R-:W-:-:S04]  /*07d0*/  LOP3.LUT R3, R3, 0x1, R8, 0xf8, !PT ;  /* 0x0000000103037812 */ /* 0x000fc800078ef808 */
[----:B------:R-:W-:-:S05]  /*07e0*/  LOP3.LUT R3, R3, R6, RZ, 0xc0, !PT ;  /* 0x0000000603037212 */ /* 0x000fca00078ec0ff */
[----:B------:R-:W-:-:S05]  /*07f0*/  IMAD.IADD R3, R8, 0x1, R3 ;  /* 0x0000000108037824 */ /* 0x000fca00078e0203 */
[----:B------:R-:W-:Y:S01]  /*0800*/  LOP3.LUT R0, R3, R0, RZ, 0xfc, !PT ;  /* 0x0000000003007212 */ /* 0x000fe200078efcff */
[----:B------:R-:W-:Y:S06]  /*0810*/  BRA `(.L_x_12) ;  /* 0x0000000000107947 */ /* 0x000fec0003800000 */
.L_x_11:
[----:B------:R-:W-:-:S04]  /*0820*/  LOP3.LUT R0, R0, 0x80000000, RZ, 0xc0, !PT ;  /* 0x8000000000007812 */ /* 0x000fc800078ec0ff */
[----:B------:R-:W-:Y:S01]  /*0830*/  LOP3.LUT R0, R0, 0x7f800000, RZ, 0xfc, !PT ;  /* 0x7f80000000007812 */ /* 0x000fe200078efcff */
[----:B------:R-:W-:Y:S06]  /*0840*/  BRA `(.L_x_12) ;  /* 0x0000000000047947 */ /* 0x000fec0003800000 */
.L_x_10:
[----:B------:R-:W-:-:S07]  /*0850*/  IMAD R0, R5, 0x800000, R0 ;  /* 0x0080000005007824 */ /* 0x000fce00078e0200 */
.L_x_12:
[----:B------:R-:W-:Y:S05]  /*0860*/  BSYNC.RECONVERGENT B2 ;  /* 0x0000000000027941 */ /* 0x000fea0003800200 */
.L_x_9:
[----:B------:R-:W-:Y:S05]  /*0870*/  BRA `(.L_x_13) ;  /* 0x0000000000207947 */ /* 0x000fea0003800000 */
.L_x_8:
[----:B------:R-:W-:-:S04]  /*0880*/  LOP3.LUT R0, R9, 0x80000000, R7, 0x48, !PT ;  /* 0x8000000009007812 */ /* 0x000fc800078e4807 */
[----:B------:R-:W-:Y:S01]  /*0890*/  LOP3.LUT R0, R0, 0x7f800000, RZ, 0xfc, !PT ;  /* 0x7f80000000007812 */ /* 0x000fe200078efcff */
[----:B------:R-:W-:Y:S06]  /*08a0*/  BRA `(.L_x_13) ;  /* 0x0000000000147947 */ /* 0x000fec0003800000 */
.L_x_7:
[----:B------:R-:W-:Y:S01]  /*08b0*/  LOP3.LUT R0, R9, 0x80000000, R7, 0x48, !PT ;  /* 0x8000000009007812 */ /* 0x000fe200078e4807 */
[----:B------:R-:W-:Y:S06]  /*08c0*/  BRA `(.L_x_13) ;  /* 0x00000000000c7947 */ /* 0x000fec0003800000 */
.L_x_6:
[----:B------:R-:W0:Y:S01]  /*08d0*/  MUFU.RSQ R0, -QNAN ;  /* 0xffc0000000007908 */ /* 0x000e220000001400 */
[----:B------:R-:W-:Y:S05]  /*08e0*/  BRA `(.L_x_13) ;  /* 0x0000000000047947 */ /* 0x000fea0003800000 */
.L_x_5:
[----:B------:R-:W-:-:S07]  /*08f0*/  FADD.FTZ R0, R0, R3 ;  /* 0x0000000300007221 */ /* 0x000fce0000010000 */
.L_x_13:
[----:B------:R-:W-:Y:S05]  /*0900*/  BSYNC.RECONVERGENT B1 ;  /* 0x0000000000017941 */ /* 0x000fea0003800200 */
.L_x_3:
[----:B------:R-:W-:-:S04]  /*0910*/  IMAD.MOV.U32 R5, RZ, RZ, 0x0 ;  /* 0x00000000ff057424 */ /* 0x000fc800078e00ff */
[----:B0-----:R-:W-:Y:S05]  /*0920*/  RET.REL.NODEC R4 `(default_function_kernel_2) ;  /* 0xfffffff404b47950 */ /* 0x001fea0003c3ffff */
.L_x_14:
        /* <DEDUP_REMOVED lines=13> */
.L_x_16:


//--------------------- .text.default_function_kernel --------------------------
	.section	.text.default_function_kernel,"ax",@progbits
	.align	128
        .global         default_function_kernel
        .type           default_function_kernel,@function
        .size           default_function_kernel,(.L_x_19 - default_function_kernel)
        .other          default_function_kernel,@"STO_CUDA_ENTRY STV_DEFAULT"
default_function_kernel:
.text.default_function_kernel:
[----:B------:R-:W-:Y:S01]  /*0000*/  LDC R1, c[0x0][0x37c] ;  /* 0x0000df00ff017b82 */ /* 0x000fe20000000800 */
[----:B------:R-:W0:Y:S07]  /*0010*/  S2R R20, SR_CTAID.X ;  /* 0x0000000000147919 */ /* 0x000e2e0000002500 */
[----:B------:R-:W1:Y:S01]  /*0020*/  LDC.64 R2, c[0x0][0x388] ;  /* 0x0000e200ff027b82 */ /* 0x000e620000000a00 */
[----:B------:R-:W2:Y:S01]  /*0030*/  LDCU.64 UR4, c[0x0][0x358] ;  /* 0x00006b00ff0477ac */ /* 0x000ea20008000a00 */
[----:B------:R-:W0:Y:S02]  /*0040*/  S2R R23, SR_TID.X ;  /* 0x0000000000177919 */ /* 0x000e240000002100 */
[----:B0-----:R-:W-:-:S04]  /*0050*/  IMAD R5, R20, 0x20, R23 ;  /* 0x0000002014057824 */ /* 0x001fc800078e0217 */
[----:B------:R-:W-:-:S04]  /*0060*/  IMAD R5, R5, 0x12, RZ ;  /* 0x0000001205057824 */ /* 0x000fc800078e02ff */
[----:B-1----:R-:W-:-:S05]  /*0070*/  IMAD.WIDE.U32 R2, R5, 0x4, R2 ;  /* 0x0000000405027825 */ /* 0x002fca00078e0002 */
[----:B--2---:R-:W2:Y:S04]  /*0080*/  LDG.E.CONSTANT R0, desc[UR4][R2.64] ;  /* 0x0000000402007981 */ /* 0x004ea8000c1e9900 */
[----:B------:R-:W2:Y:S04]  /*0090*/  LDG.E.CONSTANT R5, desc[UR4][R2.64+0x4] ;  /* 0x0000040402057981 */ /* 0x000ea8000c1e9900 */
[----:B------:R-:W3:Y:S04]  /*00a0*/  LDG.E.CONSTANT R7, desc[UR4][R2.64+0x8] ;  /* 0x0000080402077981 */ /* 0x000ee8000c1e9900 */
[----:B------:R-:W3:Y:S04]  /*00b0*/  LDG.E.CONSTANT R4, desc[UR4][R2.64+0xc] ;  /* 0x00000c0402047981 */ /* 0x000ee8000c1e9900 */
[----:B------:R-:W4:Y:S04]  /*00c0*/  LDG.E.CONSTANT R9, desc[UR4][R2.64+0x10] ;  /* 0x0000100402097981 */ /* 0x000f28000c1e9900 */
        /* <DEDUP_REMOVED lines=13> */
[----:B--2---:R-:W-:-:S04]  /*01a0*/  FMNMX3 R0, R0, -3.40282306073709652508e+38, R5, !PT ;  /* 0xff7ffffd00007876 */ /* 0x004fc80007800005 */
[----:B---3--:R-:W-:Y:S02]  /*01b0*/  FMNMX3 R0, R0, R7, R4, !PT ;  /* 0x0000000700007276 */ /* 0x008fe40007800004 */
[----:B------:R-:W0:Y:S02]  /*01c0*/  LDC.64 R4, c[0x0][0x380] ;  /* 0x0000e000ff047b82 */ /* 0x000e240000000a00 */
[----:B----4-:R-:W-:-:S04]  /*01d0*/  FMNMX3 R0, R0, R9, R6, !PT ;  /* 0x0000000900007276 */ /* 0x010fc80007800006 */
[----:B-----5:R-:W-:-:S04]  /*01e0*/  FMNMX3 R0, R0, R11, R8, !PT ;  /* 0x0000000b00007276 */ /* 0x020fc80007800008 */
[----:B------:R-:W-:-:S04]  /*01f0*/  FMNMX3 R0, R0, R13, R10, !PT ;  /* 0x0000000d00007276 */ /* 0x000fc8000780000a */
[----:B------:R-:W-:Y:S01]  /*0200*/  FMNMX3 R12, R0, R15, R12, !PT ;  /* 0x0000000f000c7276 */ /* 0x000fe2000780000c */
[----:B------:R-:W-:-:S05]  /*0210*/  IMAD.SHL.U32 R0, R20, 0x20, RZ ;  /* 0x0000002014007824 */ /* 0x000fca00078e00ff */
[----:B------:R-:W-:Y:S02]  /*0220*/  LOP3.LUT R7, R0, R23, RZ, 0xfc, !PT ;  /* 0x0000001700077212 */ /* 0x000fe400078efcff */
[----:B------:R-:W-:-:S03]  /*0230*/  FMNMX3 R12, R12, R17, R14, !PT ;  /* 0x000000110c0c7276 */ /* 0x000fc6000780000e */
[----:B0-----:R-:W-:Y:S01]  /*0240*/  IMAD.WIDE.U32 R2, R7, 0x4, R4 ;  /* 0x0000000407027825 */ /* 0x001fe200078e0004 */
[----:B------:R-:W-:-:S04]  /*0250*/  FMNMX3 R12, R12, R19, R16, !PT ;  /* 0x000000130c0c7276 */ /* 0x000fc80007800010 */
[----:B------:R-:W-:-:S05]  /*0260*/  FMNMX3 R21, R12, R21, R18, !PT ;  /* 0x000000150c157276 */ /* 0x000fca0007800012 */
[----:B------:R-:W-:Y:S01]  /*0270*/  STG.E desc[UR4][R2.64], R21 ;  /* 0x0000001502007986 */ /* 0x000fe2000c101904 */
[----:B------:R-:W-:Y:S05]  /*0280*/  EXIT ;  /* 0x000000000000794d */ /* 0x000fea0003800000 */
.L_x_15:
        /* <DEDUP_REMOVED lines=15> */
.L_x_19:


//--------------------- .nv.shared.reserved.0     --------------------------
	.section	.nv.shared.reserved.0,"aw",@nobits
	.weak		__nv_reservedSMEM_offset_0_alias
	.size		__nv_reservedSMEM_offset_0_alias, 0, 64
	.other		__nv_reservedSMEM_offset_0_alias,@"STO_CUDA_RESERVED_SHARED STV_DEFAULT"
__nv_reservedSMEM_offset_0_alias:
	.zero		0
	.zero		64


//--------------------- .nv.constant0.default_function_kernel_1 --------------------------
	.section	.nv.constant0.default_function_kernel_1,"a",@progbits
	.sectionflags	@""
	.align	4
.nv.constant0.default_function_kernel_1:
	.zero		920


//--------------------- .nv.constant0.default_function_kernel_2 --------------------------
	.section	.nv.constant0.default_function_kernel_2,"a",@progbits
	.sectionflags	@""
	.align	4
.nv.constant0.default_function_kernel_2:
	.zero		928


//--------------------- .nv.constant0.default_function_kernel --------------------------
	.section	.nv.constant0.default_function_kernel,"a",@progbits
	.sectionflags	@""
	.align	4
.nv.constant0.default_function_kernel:
	.zero		912


//--------------------- SYMBOLS --------------------------

	.type		.nv.reservedSmem.offset0,@object
	.size		.nv.reservedSmem.offset0,0x4
